//
// Generated by NVIDIA NVVM Compiler
//
// Compiler Build ID: CL-36424714
// Cuda compilation tools, release 13.0, V13.0.88
// Based on NVVM 20.0.0
//

.version 9.0
.target sm_100
.address_size 64

	// .globl	_Z9addKernelPiPKiS1_

.visible .entry _Z9addKernelPiPKiS1_(
	.param .u64 .ptr .align 1 _Z9addKernelPiPKiS1__param_0,
	.param .u64 .ptr .align 1 _Z9addKernelPiPKiS1__param_1,
	.param .u64 .ptr .align 1 _Z9addKernelPiPKiS1__param_2
)
{
	.reg .b32 	%r<8>;
	.reg .b64 	%rd<11>;

	ld.param.u64 	%rd1, [_Z9addKernelPiPKiS1__param_0];
	ld.param.u64 	%rd2, [_Z9addKernelPiPKiS1__param_1];
	ld.param.u64 	%rd3, [_Z9addKernelPiPKiS1__param_2];
	cvta.to.global.u64 	%rd4, %rd1;
	cvta.to.global.u64 	%rd5, %rd3;
	cvta.to.global.u64 	%rd6, %rd2;
	mov.u32 	%r1, %ctaid.x;
	mov.u32 	%r2, %ctaid.y;
	mov.u32 	%r3, %tid.x;
	mad.lo.s32 	%r4, %r1, %r2, %r3;
	mul.wide.s32 	%rd7, %r4, 4;
	add.s64 	%rd8, %rd6, %rd7;
	ld.global.u32 	%r5, [%rd8];
	add.s64 	%rd9, %rd5, %rd7;
	ld.global.u32 	%r6, [%rd9];
	add.s32 	%r7, %r6, %r5;
	add.s64 	%rd10, %rd4, %rd7;
	st.global.u32 	[%rd10], %r7;
	ret;

}
	// .globl	_Z11saxpyKernelPfPKfS1_f
.visible .entry _Z11saxpyKernelPfPKfS1_f(
	.param .u64 .ptr .align 1 _Z11saxpyKernelPfPKfS1_f_param_0,
	.param .u64 .ptr .align 1 _Z11saxpyKernelPfPKfS1_f_param_1,
	.param .u64 .ptr .align 1 _Z11saxpyKernelPfPKfS1_f_param_2,
	.param .f32 _Z11saxpyKernelPfPKfS1_f_param_3
)
{
	.reg .b32 	%r<5>;
	.reg .b32 	%f<5>;
	.reg .b64 	%rd<11>;

	ld.param.u64 	%rd1, [_Z11saxpyKernelPfPKfS1_f_param_0];
	ld.param.u64 	%rd2, [_Z11saxpyKernelPfPKfS1_f_param_1];
	ld.param.u64 	%rd3, [_Z11saxpyKernelPfPKfS1_f_param_2];
	ld.param.f32 	%f1, [_Z11saxpyKernelPfPKfS1_f_param_3];
	cvta.to.global.u64 	%rd4, %rd1;
	cvta.to.global.u64 	%rd5, %rd3;
	cvta.to.global.u64 	%rd6, %rd2;
	mov.u32 	%r1, %ctaid.x;
	mov.u32 	%r2, %ctaid.y;
	mov.u32 	%r3, %tid.x;
	mad.lo.s32 	%r4, %r1, %r2, %r3;
	mul.wide.s32 	%rd7, %r4, 4;
	add.s64 	%rd8, %rd6, %rd7;
	ld.global.f32 	%f2, [%rd8];
	add.s64 	%rd9, %rd5, %rd7;
	ld.global.f32 	%f3, [%rd9];
	fma.rn.f32 	%f4, %f1, %f2, %f3;
	add.s64 	%rd10, %rd4, %rd7;
	st.global.f32 	[%rd10], %f4;
	ret;

}


// ===== COMPILED SASS (sm_100) =====

	.target	sm_100

	.elftype	@"ET_EXEC"


//--------------------- .note.nv.tkinfo           --------------------------
	.section	.note.nv.tkinfo,"",@"SHT_NOTE"
	.sectionflags	@"SHF_NOTE_NV_TKINFO"
	.tkinfo
        /*0018*/ 	.word	0x00000002
        /*0030*/ 	.string	""
        /*0030*/ 	.string	"ptxas"
        /*0030*/ 	.string	"Cuda compilation tools, release 13.0, V13.0.88"
        /*0030*/ 	.string	"Build cuda_13.0.r13.0/compiler.36424714_0"
        /*0030*/ 	.string	"-arch sm_100 -m 64 "



//--------------------- .note.nv.cuinfo           --------------------------
	.section	.note.nv.cuinfo,"",@"SHT_NOTE"
	.sectionflags	@"SHF_NOTE_NV_CUINFO"
        /*0018*/ 	.short	0x0002
        /*001a*/ 	.short	0x0064
        /*001c*/ 	.short	0x0082
	.zero		2


//--------------------- .nv.info                  --------------------------
	.section	.nv.info,"",@"SHT_CUDA_INFO"
	.align	4


	//----- nvinfo : EIATTR_REGCOUNT
	.align		4
        /*0000*/ 	.byte	0x04, 0x2f
        /*0002*/ 	.short	(.L_1 - .L_0)
	.align		4
.L_0:
        /*0004*/ 	.word	index@(_Z9addKernelPiPKiS1_)
        /*0008*/ 	.word	0x0000000c


	//----- nvinfo : EIATTR_FRAME_SIZE
	.align		4
.L_1:
        /*000c*/ 	.byte	0x04, 0x11
        /*000e*/ 	.short	(.L_3 - .L_2)
	.align		4
.L_2:
        /*0010*/ 	.word	index@(_Z9addKernelPiPKiS1_)
        /*0014*/ 	.word	0x00000000


	//----- nvinfo : EIATTR_REGCOUNT
	.align		4
.L_3:
        /*0018*/ 	.byte	0x04, 0x2f
        /*001a*/ 	.short	(.L_5 - .L_4)
	.align		4
.L_4:
        /*001c*/ 	.word	index@(_Z11saxpyKernelPfPKfS1_f)
        /*0020*/ 	.word	0x0000000c


	//----- nvinfo : EIATTR_FRAME_SIZE
	.align		4
.L_5:
        /*0024*/ 	.byte	0x04, 0x11
        /*0026*/ 	.short	(.L_7 - .L_6)
	.align		4
.L_6:
        /*0028*/ 	.word	index@(_Z11saxpyKernelPfPKfS1_f)
        /*002c*/ 	.word	0x00000000


	//----- nvinfo : EIATTR_MIN_STACK_SIZE
	.align		4
.L_7:
        /*0030*/ 	.byte	0x04, 0x12
        /*0032*/ 	.short	(.L_9 - .L_8)
	.align		4
.L_8:
        /*0034*/ 	.word	index@(_Z11saxpyKernelPfPKfS1_f)
        /*0038*/ 	.word	0x00000000


	//----- nvinfo : EIATTR_MIN_STACK_SIZE
	.align		4
.L_9:
        /*003c*/ 	.byte	0x04, 0x12
        /*003e*/ 	.short	(.L_11 - .L_10)
	.align		4
.L_10:
        /*0040*/ 	.word	index@(_Z9addKernelPiPKiS1_)
        /*0044*/ 	.word	0x00000000
.L_11:


//--------------------- .nv.compat                --------------------------
	.section	.nv.compat,"",@"SHT_CUDA_COMPAT_INFO"
	.align	4
        /*0000*/ 	.byte	0x02, 0x09, 0x00, 0x00, 0x02, 0x02, 0x01, 0x00, 0x02, 0x05, 0x05, 0x00, 0x03, 0x07, 0x01, 0x01
        /*0010*/ 	.byte	0x02, 0x03, 0x00, 0x00, 0x02, 0x06, 0x01, 0x00, 0x04, 0x0b, 0x08, 0x00, 0x09, 0x00, 0x00, 0x00
        /*0020*/ 	.byte	0x00, 0x00, 0x00, 0x00


//--------------------- .nv.info._Z11saxpyKernelPfPKfS1_f --------------------------
	.section	.nv.info._Z11saxpyKernelPfPKfS1_f,"",@"SHT_CUDA_INFO"
	.sectionflags	@""
	.align	4


	//----- nvinfo : EIATTR_CUDA_API_VERSION
	.align		4
        /*0000*/ 	.byte	0x04, 0x37
        /*0002*/ 	.short	(.L_13 - .L_12)
.L_12:
        /*0004*/ 	.word	0x00000082


	//----- nvinfo : EIATTR_KPARAM_INFO
	.align		4
.L_13:
        /*0008*/ 	.byte	0x04, 0x17
        /*000a*/ 	.short	(.L_15 - .L_14)
.L_14:
        /*000c*/ 	.word	0x00000000
        /*0010*/ 	.short	0x0003
        /*0012*/ 	.short	0x0018
        /*0014*/ 	.byte	0x00, 0xf0, 0x11, 0x00


	//----- nvinfo : EIATTR_KPARAM_INFO
	.align		4
.L_15:
        /*0018*/ 	.byte	0x04, 0x17
        /*001a*/ 	.short	(.L_17 - .L_16)
.L_16:
        /*001c*/ 	.word	0x00000000
        /*0020*/ 	.short	0x0002
        /*0022*/ 	.short	0x0010
        /*0024*/ 	.byte	0x00, 0xf5, 0x21, 0x00


	//----- nvinfo : EIATTR_KPARAM_INFO
	.align		4
.L_17:
        /*0028*/ 	.byte	0x04, 0x17
        /*002a*/ 	.short	(.L_19 - .L_18)
.L_18:
        /*002c*/ 	.word	0x00000000
        /*0030*/ 	.short	0x0001
        /*0032*/ 	.short	0x0008
        /*0034*/ 	.byte	0x00, 0xf5, 0x21, 0x00


	//----- nvinfo : EIATTR_KPARAM_INFO
	.align		4
.L_19:
        /*0038*/ 	.byte	0x04, 0x17
        /*003a*/ 	.short	(.L_21 - .L_20)
.L_20:
        /*003c*/ 	.word	0x00000000
        /*0040*/ 	.short	0x0000
        /*0042*/ 	.short	0x0000
        /*0044*/ 	.byte	0x00, 0xf5, 0x21, 0x00


	//----- nvinfo : EIATTR_SPARSE_MMA_MASK
	.align		4
.L_21:
        /*0048*/ 	.byte	0x03, 0x50
        /*004a*/ 	.short	0x0000


	//----- nvinfo : EIATTR_MAXREG_COUNT
	.align		4
        /*004c*/ 	.byte	0x03, 0x1b
        /*004e*/ 	.short	0x00ff


	//----- nvinfo : EIATTR_MERCURY_ISA_VERSION
	.align		4
        /*0050*/ 	.byte	0x03, 0x5f
        /*0052*/ 	.short	0x0101


	//----- nvinfo : EIATTR_VRC_CTA_INIT_COUNT
	.align		4
        /*0054*/ 	.byte	0x02, 0x4a
	.zero		1
	.zero		1


	//----- nvinfo : EIATTR_EXIT_INSTR_OFFSETS
	.align		4
        /*0058*/ 	.byte	0x04, 0x1c
        /*005a*/ 	.short	(.L_23 - .L_22)


	//   ....[0]....
.L_22:
        /*005c*/ 	.word	0x00000110


	//----- nvinfo : EIATTR_CBANK_PARAM_SIZE
	.align		4
.L_23:
        /*0060*/ 	.byte	0x03, 0x19
        /*0062*/ 	.short	0x001c


	//----- nvinfo : EIATTR_PARAM_CBANK
	.align		4
        /*0064*/ 	.byte	0x04, 0x0a
        /*0066*/ 	.short	(.L_25 - .L_24)
	.align		4
.L_24:
        /*0068*/ 	.word	index@(.nv.constant0._Z11saxpyKernelPfPKfS1_f)
        /*006c*/ 	.short	0x0380
        /*006e*/ 	.short	0x001c


	//----- nvinfo : EIATTR_SW_WAR
	.align		4
.L_25:
        /*0070*/ 	.byte	0x04, 0x36
        /*0072*/ 	.short	(.L_27 - .L_26)
.L_26:
        /*0074*/ 	.word	0x00000008
.L_27:


//--------------------- .nv.info._Z9addKernelPiPKiS1_ --------------------------
	.section	.nv.info._Z9addKernelPiPKiS1_,"",@"SHT_CUDA_INFO"
	.sectionflags	@""
	.align	4


	//----- nvinfo : EIATTR_CUDA_API_VERSION
	.align		4
        /*0000*/ 	.byte	0x04, 0x37
        /*0002*/ 	.short	(.L_29 - .L_28)
.L_28:
        /*0004*/ 	.word	0x00000082


	//----- nvinfo : EIATTR_KPARAM_INFO
	.align		4
.L_29:
        /*0008*/ 	.byte	0x04, 0x17
        /*000a*/ 	.short	(.L_31 - .L_30)
.L_30:
        /*000c*/ 	.word	0x00000000
        /*0010*/ 	.short	0x0002
        /*0012*/ 	.short	0x0010
        /*0014*/ 	.byte	0x00, 0xf5, 0x21, 0x00


	//----- nvinfo : EIATTR_KPARAM_INFO
	.align		4
.L_31:
        /*0018*/ 	.byte	0x04, 0x17
        /*001a*/ 	.short	(.L_33 - .L_32)
.L_32:
        /*001c*/ 	.word	0x00000000
        /*0020*/ 	.short	0x0001
        /*0022*/ 	.short	0x0008
        /*0024*/ 	.byte	0x00, 0xf5, 0x21, 0x00


	//----- nvinfo : EIATTR_KPARAM_INFO
	.align		4
.L_33:
        /*0028*/ 	.byte	0x04, 0x17
        /*002a*/ 	.short	(.L_35 - .L_34)
.L_34:
        /*002c*/ 	.word	0x00000000
        /*0030*/ 	.short	0x0000
        /*0032*/ 	.short	0x0000
        /*0034*/ 	.byte	0x00, 0xf5, 0x21, 0x00


	//----- nvinfo : EIATTR_SPARSE_MMA_MASK
	.align		4
.L_35:
        /*0038*/ 	.byte	0x03, 0x50
        /*003a*/ 	.short	0x0000


	//----- nvinfo : EIATTR_MAXREG_COUNT
	.align		4
        /*003c*/ 	.byte	0x03, 0x1b
        /*003e*/ 	.short	0x00ff


	//----- nvinfo : EIATTR_MERCURY_ISA_VERSION
	.align		4
        /*0040*/ 	.byte	0x03, 0x5f
        /*0042*/ 	.short	0x0101


	//----- nvinfo : EIATTR_VRC_CTA_INIT_COUNT
	.align		4
        /*0044*/ 	.byte	0x02, 0x4a
	.zero		1
	.zero		1


	//----- nvinfo : EIATTR_EXIT_INSTR_OFFSETS
	.align		4
        /*0048*/ 	.byte	0x04, 0x1c
        /*004a*/ 	.short	(.L_37 - .L_36)


	//   ....[0]....
.L_36:
        /*004c*/ 	.word	0x00000100


	//----- nvinfo : EIATTR_CBANK_PARAM_SIZE
	.align		4
.L_37:
        /*0050*/ 	.byte	0x03, 0x19
        /*0052*/ 	.short	0x0018


	//----- nvinfo : EIATTR_PARAM_CBANK
	.align		4
        /*0054*/ 	.byte	0x04, 0x0a
        /*0056*/ 	.short	(.L_39 - .L_38)
	.align		4
.L_38:
        /*0058*/ 	.word	index@(.nv.constant0._Z9addKernelPiPKiS1_)
        /*005c*/ 	.short	0x0380
        /*005e*/ 	.short	0x0018


	//----- nvinfo : EIATTR_SW_WAR
	.align		4
.L_39:
        /*0060*/ 	.byte	0x04, 0x36
        /*0062*/ 	.short	(.L_41 - .L_40)
.L_40:
        /*0064*/ 	.word	0x00000008
.L_41:


//--------------------- .nv.callgraph             --------------------------
	.section	.nv.callgraph,"",@"SHT_CUDA_CALLGRAPH"
	.align	4
	.sectionentsize	8
	.align		4
        /*0000*/ 	.word	0x00000000
	.align		4
        /*0004*/ 	.word	0xffffffff
	.align		4
        /*0008*/ 	.word	0x00000000
	.align		4
        /*000c*/ 	.word	0xfffffffe
	.align		4
        /*0010*/ 	.word	0x00000000
	.align		4
        /*0014*/ 	.word	0xfffffffd
	.align		4
        /*0018*/ 	.word	0x00000000
	.align		4
        /*001c*/ 	.word	0xfffffffc


//--------------------- .text._Z11saxpyKernelPfPKfS1_f --------------------------
	.section	.text._Z11saxpyKernelPfPKfS1_f,"ax",@progbits
	.align	128
        .global         _Z11saxpyKernelPfPKfS1_f
        .type           _Z11saxpyKernelPfPKfS1_f,@function
        .size           _Z11saxpyKernelPfPKfS1_f,(.L_x_2 - _Z11saxpyKernelPfPKfS1_f)
        .other          _Z11saxpyKernelPfPKfS1_f,@"STO_CUDA_ENTRY STV_DEFAULT"
_Z11saxpyKernelPfPKfS1_f:
.text._Z11saxpyKernelPfPKfS1_f:
[----:B------:R-:W-:Y:S01]  /*0000*/  LDC R1, c[0x0][0x37c] ;  /* 0x0000df00ff017b82 */ /* 0x000fe20000000800 */
[----:B------:R-:W0:Y:S07]  /*0010*/  S2R R9, SR_CTAID.Y ;  /* 0x0000000000097919 */ /* 0x000e2e0000002600 */
[----:B------:R-:W0:Y:S01]  /*0020*/  S2UR UR6, SR_CTAID.X ;  /* 0x00000000000679c3 */ /* 0x000e220000002500 */
[----:B------:R-:W1:Y:S01]  /*0030*/  LDCU.64 UR4, c[0x0][0x358] ;  /* 0x00006b00ff0477ac */ /* 0x000e620008000a00 */
[----:B------:R-:W0:Y:S06]  /*0040*/  S2R R0, SR_TID.X ;  /* 0x0000000000007919 */ /* 0x000e2c0000002100 */
[----:B------:R-:W2:Y:S08]  /*0050*/  LDC.64 R2, c[0x0][0x388] ;  /* 0x0000e200ff027b82 */ /* 0x000eb00000000a00 */
[----:B------:R-:W3:Y:S08]  /*0060*/  LDC.64 R4, c[0x0][0x390] ;  /* 0x0000e400ff047b82 */ /* 0x000ef00000000a00 */
[----:B------:R-:W4:Y:S01]  /*0070*/  LDC.64 R6, c[0x0][0x380] ;  /* 0x0000e000ff067b82 */ /* 0x000f220000000a00 */
[----:B0-----:R-:W-:Y:S01]  /*0080*/  IMAD R9, R9, UR6, R0 ;  /* 0x0000000609097c24 */ /* 0x001fe2000f8e0200 */
[----:B------:R-:W0:Y:S03]  /*0090*/  LDCU UR6, c[0x0][0x398] ;  /* 0x00007300ff0677ac */ /* 0x000e260008000800 */
[----:B--2---:R-:W-:-:S04]  /*00a0*/  IMAD.WIDE R2, R9, 0x4, R2 ;  /* 0x0000000409027825 */ /* 0x004fc800078e0202 */
[C---:B---3--:R-:W-:Y:S02]  /*00b0*/  IMAD.WIDE R4, R9.reuse, 0x4, R4 ;  /* 0x0000000409047825 */ /* 0x048fe400078e0204 */
[----:B-1----:R-:W0:Y:S04]  /*00c0*/  LDG.E R2, desc[UR4][R2.64] ;  /* 0x0000000402027981 */ /* 0x002e28000c1e1900 */
[----:B------:R-:W0:Y:S01]  /*00d0*/  LDG.E R5, desc[UR4][R4.64] ;  /* 0x0000000404057981 */ /* 0x000e22000c1e1900 */
[----:B----4-:R-:W-:-:S04]  /*00e0*/  IMAD.WIDE R6, R9, 0x4, R6 ;  /* 0x0000000409067825 */ /* 0x010fc800078e0206 */
[----:B0-----:R-:W-:-:S05]  /*00f0*/  FFMA R9, R2, UR6, R5 ;  /* 0x0000000602097c23 */ /* 0x001fca0008000005 */
[----:B------:R-:W-:Y:S01]  /*0100*/  STG.E desc[UR4][R6.64], R9 ;  /* 0x0000000906007986 */ /* 0x000fe2000c101904 */
[----:B------:R-:W-:Y:S05]  /*0110*/  EXIT ;  /* 0x000000000000794d */ /* 0x000fea0003800000 */
.L_x_0:
[----:B------:R-:W-:-:S00]  /*0120*/  BRA `(.L_x_0) ;  /* 0xfffffffc00fc7947 */ /* 0x000fc0000383ffff */
[----:B------:R-:W-:-:S00]  /*0130*/  NOP ;  /* 0x0000000000007918 */ /* 0x000fc00000000000 */
        /* <DEDUP_REMOVED lines=12> */
.L_x_2:


//--------------------- .text._Z9addKernelPiPKiS1_ --------------------------
	.section	.text._Z9addKernelPiPKiS1_,"ax",@progbits
	.align	128
        .global         _Z9addKernelPiPKiS1_
        .type           _Z9addKernelPiPKiS1_,@function
        .size           _Z9addKernelPiPKiS1_,(.L_x_3 - _Z9addKernelPiPKiS1_)
        .other          _Z9addKernelPiPKiS1_,@"STO_CUDA_ENTRY STV_DEFAULT"
_Z9addKernelPiPKiS1_:
.text._Z9addKernelPiPKiS1_:
        /* <DEDUP_REMOVED lines=8> */
[----:B0-----:R-:W-:-:S04]  /*0080*/  IMAD R9, R9, UR6, R0 ;  /* 0x0000000609097c24 */ /* 0x001fc8000f8e0200 */
[----:B--2---:R-:W-:-:S04]  /*0090*/  IMAD.WIDE R2, R9, 0x4, R2 ;  /* 0x0000000409027825 */ /* 0x004fc800078e0202 */
[C---:B---3--:R-:W-:Y:S02]  /*00a0*/  IMAD.WIDE R4, R9.reuse, 0x4, R4 ;  /* 0x0000000409047825 */ /* 0x048fe400078e0204 */
[----:B-1----:R-:W2:Y:S04]  /*00b0*/  LDG.E R2, desc[UR4][R2.64] ;  /* 0x0000000402027981 */ /* 0x002ea8000c1e1900 */
[----:B------:R-:W2:Y:S01]  /*00c0*/  LDG.E R5, desc[UR4][R4.64] ;  /* 0x0000000404057981 */ /* 0x000ea2000c1e1900 */
[----:B----4-:R-:W-:Y:S01]  /*00d0*/  IMAD.WIDE R6, R9, 0x4, R6 ;  /* 0x0000000409067825 */ /* 0x010fe200078e0206 */
[----:B--2---:R-:W-:-:S05]  /*00e0*/  IADD3 R9, PT, PT, R2, R5, RZ ;  /* 0x0000000502097210 */ /* 0x004fca0007ffe0ff */
[----:B------:R-:W-:Y:S01]  /*00f0*/  STG.E desc[UR4][R6.64], R9 ;  /* 0x0000000906007986 */ /* 0x000fe2000c101904 */
[----:B------:R-:W-:Y:S05]  /*0100*/  EXIT ;  /* 0x000000000000794d */ /* 0x000fea0003800000 */
.L_x_1:
        /* <DEDUP_REMOVED lines=15> */
.L_x_3:


//--------------------- .nv.shared.reserved.0     --------------------------
	.section	.nv.shared.reserved.0,"aw",@nobits
	.weak		__nv_reservedSMEM_offset_0_alias
	.size		__nv_reservedSMEM_offset_0_alias, 0, 64
	.other		__nv_reservedSMEM_offset_0_alias,@"STO_CUDA_RESERVED_SHARED STV_DEFAULT"
__nv_reservedSMEM_offset_0_alias:
	.zero		0
	.zero		64


//--------------------- .nv.constant0._Z11saxpyKernelPfPKfS1_f --------------------------
	.section	.nv.constant0._Z11saxpyKernelPfPKfS1_f,"a",@progbits
	.sectionflags	@""
	.align	4
.nv.constant0._Z11saxpyKernelPfPKfS1_f:
	.zero		924


//--------------------- .nv.constant0._Z9addKernelPiPKiS1_ --------------------------
	.section	.nv.constant0._Z9addKernelPiPKiS1_,"a",@progbits
	.sectionflags	@""
	.align	4
.nv.constant0._Z9addKernelPiPKiS1_:
	.zero		920


//--------------------- SYMBOLS --------------------------

	.type		.nv.reservedSmem.offset0,@object
	.size		.nv.reservedSmem.offset0,0x4
